//
// Generated by NVIDIA NVVM Compiler
//
// Compiler Build ID: CL-36424714
// Cuda compilation tools, release 13.0, V13.0.88
// Based on NVVM 20.0.0
//

.version 9.0
.target sm_100
.address_size 64

	// .globl	_Z17extractBitsKernelPKjiPii
.global .align 4 .u32 bCount;
.global .align 4 .u32 bCount1;
// _ZZ10scanKernelPiiS_PViE2bi has been demoted
.extern .shared .align 16 .b8 s_data[];

.visible .entry _Z17extractBitsKernelPKjiPii(
	.param .u64 .ptr .align 1 _Z17extractBitsKernelPKjiPii_param_0,
	.param .u32 _Z17extractBitsKernelPKjiPii_param_1,
	.param .u64 .ptr .align 1 _Z17extractBitsKernelPKjiPii_param_2,
	.param .u32 _Z17extractBitsKernelPKjiPii_param_3
)
{
	.reg .pred 	%p<2>;
	.reg .b32 	%r<10>;
	.reg .b64 	%rd<8>;

	ld.param.u64 	%rd1, [_Z17extractBitsKernelPKjiPii_param_0];
	ld.param.u32 	%r3, [_Z17extractBitsKernelPKjiPii_param_1];
	ld.param.u64 	%rd2, [_Z17extractBitsKernelPKjiPii_param_2];
	ld.param.u32 	%r2, [_Z17extractBitsKernelPKjiPii_param_3];
	mov.u32 	%r4, %ctaid.x;
	mov.u32 	%r5, %ntid.x;
	mov.u32 	%r6, %tid.x;
	mad.lo.s32 	%r1, %r4, %r5, %r6;
	setp.ge.s32 	%p1, %r1, %r3;
	@%p1 bra 	$L__BB0_2;
	cvta.to.global.u64 	%rd3, %rd1;
	cvta.to.global.u64 	%rd4, %rd2;
	mul.wide.s32 	%rd5, %r1, 4;
	add.s64 	%rd6, %rd3, %rd5;
	ld.global.u32 	%r7, [%rd6];
	shr.u32 	%r8, %r7, %r2;
	and.b32  	%r9, %r8, 1;
	add.s64 	%rd7, %rd4, %rd5;
	st.global.u32 	[%rd7], %r9;
$L__BB0_2:
	ret;

}
	// .globl	_Z10scanKernelPiiS_PVi
.visible .entry _Z10scanKernelPiiS_PVi(
	.param .u64 .ptr .align 1 _Z10scanKernelPiiS_PVi_param_0,
	.param .u32 _Z10scanKernelPiiS_PVi_param_1,
	.param .u64 .ptr .align 1 _Z10scanKernelPiiS_PVi_param_2,
	.param .u64 .ptr .align 1 _Z10scanKernelPiiS_PVi_param_3
)
{
	.reg .pred 	%p<18>;
	.reg .b32 	%r<74>;
	.reg .b64 	%rd<23>;
	// demoted variable
	.shared .align 4 .u32 _ZZ10scanKernelPiiS_PViE2bi;
	ld.param.u64 	%rd5, [_Z10scanKernelPiiS_PVi_param_0];
	ld.param.u32 	%r20, [_Z10scanKernelPiiS_PVi_param_1];
	ld.param.u64 	%rd6, [_Z10scanKernelPiiS_PVi_param_2];
	ld.param.u64 	%rd4, [_Z10scanKernelPiiS_PVi_param_3];
	cvta.to.global.u64 	%rd1, %rd6;
	cvta.to.global.u64 	%rd2, %rd4;
	cvta.to.global.u64 	%rd3, %rd5;
	mov.u32 	%r1, %tid.x;
	setp.ne.s32 	%p1, %r1, 0;
	@%p1 bra 	$L__BB1_2;
	atom.global.add.u32 	%r21, [bCount], 1;
	st.shared.u32 	[_ZZ10scanKernelPiiS_PViE2bi], %r21;
$L__BB1_2:
	bar.sync 	0;
	ld.shared.u32 	%r22, [_ZZ10scanKernelPiiS_PViE2bi];
	mov.u32 	%r2, %ntid.x;
	shl.b32 	%r3, %r2, 1;
	mad.lo.s32 	%r4, %r3, %r22, %r1;
	add.s32 	%r5, %r4, %r2;
	setp.ge.s32 	%p2, %r4, %r20;
	shl.b32 	%r23, %r1, 2;
	mov.u32 	%r24, s_data;
	add.s32 	%r6, %r24, %r23;
	@%p2 bra 	$L__BB1_4;
	mul.wide.s32 	%rd7, %r4, 4;
	add.s64 	%rd8, %rd3, %rd7;
	ld.global.u32 	%r25, [%rd8];
	st.shared.u32 	[%r6], %r25;
$L__BB1_4:
	setp.ge.s32 	%p3, %r5, %r20;
	shl.b32 	%r26, %r2, 2;
	add.s32 	%r7, %r6, %r26;
	@%p3 bra 	$L__BB1_6;
	mul.wide.s32 	%rd9, %r5, 4;
	add.s64 	%rd10, %rd3, %rd9;
	ld.global.u32 	%r27, [%rd10];
	st.shared.u32 	[%r7], %r27;
$L__BB1_6:
	bar.sync 	0;
	shl.b32 	%r29, %r1, 1;
	add.s32 	%r8, %r29, 2;
	mov.b32 	%r71, 1;
$L__BB1_7:
	mul.lo.s32 	%r10, %r71, %r8;
	add.s32 	%r30, %r10, -1;
	setp.ge.u32 	%p4, %r30, %r3;
	@%p4 bra 	$L__BB1_9;
	sub.s32 	%r31, %r10, %r71;
	shl.b32 	%r32, %r31, 2;
	add.s32 	%r34, %r24, %r32;
	ld.shared.u32 	%r35, [%r34+-4];
	shl.b32 	%r36, %r71, 2;
	add.s32 	%r37, %r34, %r36;
	ld.shared.u32 	%r38, [%r37+-4];
	add.s32 	%r39, %r38, %r35;
	st.shared.u32 	[%r37+-4], %r39;
$L__BB1_9:
	bar.sync 	0;
	shl.b32 	%r71, %r71, 1;
	setp.lt.u32 	%p5, %r71, %r3;
	@%p5 bra 	$L__BB1_7;
	setp.lt.u32 	%p6, %r2, 2;
	mov.u32 	%r72, %r2;
	@%p6 bra 	$L__BB1_14;
$L__BB1_11:
	shr.u32 	%r13, %r72, 1;
	mul.lo.s32 	%r14, %r13, %r8;
	add.s32 	%r40, %r14, %r13;
	add.s32 	%r41, %r40, -1;
	setp.ge.u32 	%p7, %r41, %r3;
	@%p7 bra 	$L__BB1_13;
	shl.b32 	%r42, %r14, 2;
	add.s32 	%r44, %r24, %r42;
	ld.shared.u32 	%r45, [%r44+-4];
	shl.b32 	%r46, %r13, 2;
	add.s32 	%r47, %r44, %r46;
	ld.shared.u32 	%r48, [%r47+-4];
	add.s32 	%r49, %r48, %r45;
	st.shared.u32 	[%r47+-4], %r49;
$L__BB1_13:
	bar.sync 	0;
	setp.gt.u32 	%p8, %r72, 3;
	mov.u32 	%r72, %r13;
	@%p8 bra 	$L__BB1_11;
$L__BB1_14:
	setp.ne.s32 	%p9, %r1, 0;
	setp.eq.s64 	%p10, %rd4, 0;
	or.pred  	%p11, %p9, %p10;
	@%p11 bra 	$L__BB1_16;
	shl.b32 	%r50, %r3, 2;
	add.s32 	%r52, %r24, %r50;
	ld.shared.u32 	%r53, [%r52+-4];
	ld.shared.u32 	%r73, [_ZZ10scanKernelPiiS_PViE2bi];
	mul.wide.s32 	%rd11, %r73, 4;
	add.s64 	%rd12, %rd2, %rd11;
	st.volatile.global.u32 	[%rd12], %r53;
	bra.uni 	$L__BB1_18;
$L__BB1_16:
	setp.ne.s32 	%p12, %r1, 0;
	@%p12 bra 	$L__BB1_22;
	ld.shared.u32 	%r73, [_ZZ10scanKernelPiiS_PViE2bi];
$L__BB1_18:
	setp.lt.s32 	%p13, %r73, 1;
	@%p13 bra 	$L__BB1_21;
$L__BB1_19:
	ld.volatile.global.u32 	%r54, [bCount1];
	setp.lt.s32 	%p14, %r54, %r73;
	@%p14 bra 	$L__BB1_19;
	add.s32 	%r55, %r73, -1;
	mul.wide.u32 	%rd13, %r55, 4;
	add.s64 	%rd14, %rd2, %rd13;
	ld.volatile.global.u32 	%r56, [%rd14];
	mul.wide.u32 	%rd15, %r73, 4;
	add.s64 	%rd16, %rd2, %rd15;
	ld.volatile.global.u32 	%r57, [%rd16];
	add.s32 	%r58, %r57, %r56;
	st.volatile.global.u32 	[%rd16], %r58;
	membar.gl;
$L__BB1_21:
	ld.volatile.global.u32 	%r59, [bCount1];
	add.s32 	%r60, %r59, 1;
	st.volatile.global.u32 	[bCount1], %r60;
$L__BB1_22:
	bar.sync 	0;
	ld.shared.u32 	%r18, [_ZZ10scanKernelPiiS_PViE2bi];
	setp.lt.s32 	%p15, %r18, 1;
	@%p15 bra 	$L__BB1_24;
	add.s32 	%r61, %r18, -1;
	mul.wide.u32 	%rd17, %r61, 4;
	add.s64 	%rd18, %rd2, %rd17;
	ld.volatile.global.u32 	%r62, [%rd18];
	ld.shared.u32 	%r63, [%r6];
	add.s32 	%r64, %r63, %r62;
	st.shared.u32 	[%r6], %r64;
	ld.volatile.global.u32 	%r65, [%rd18];
	ld.shared.u32 	%r66, [%r7];
	add.s32 	%r67, %r66, %r65;
	st.shared.u32 	[%r7], %r67;
$L__BB1_24:
	add.s32 	%r19, %r4, 1;
	setp.ge.s32 	%p16, %r19, %r20;
	@%p16 bra 	$L__BB1_26;
	ld.shared.u32 	%r68, [%r6];
	mul.wide.s32 	%rd19, %r4, 4;
	add.s64 	%rd20, %rd1, %rd19;
	st.global.u32 	[%rd20+4], %r68;
$L__BB1_26:
	add.s32 	%r69, %r19, %r2;
	setp.ge.s32 	%p17, %r69, %r20;
	@%p17 bra 	$L__BB1_28;
	ld.shared.u32 	%r70, [%r7];
	mul.wide.s32 	%rd21, %r5, 4;
	add.s64 	%rd22, %rd1, %rd21;
	st.global.u32 	[%rd22+4], %r70;
$L__BB1_28:
	ret;

}
	// .globl	_Z17computeRankKernelPiPjS0_iS_i
.visible .entry _Z17computeRankKernelPiPjS0_iS_i(
	.param .u64 .ptr .align 1 _Z17computeRankKernelPiPjS0_iS_i_param_0,
	.param .u64 .ptr .align 1 _Z17computeRankKernelPiPjS0_iS_i_param_1,
	.param .u64 .ptr .align 1 _Z17computeRankKernelPiPjS0_iS_i_param_2,
	.param .u32 _Z17computeRankKernelPiPjS0_iS_i_param_3,
	.param .u64 .ptr .align 1 _Z17computeRankKernelPiPjS0_iS_i_param_4,
	.param .u32 _Z17computeRankKernelPiPjS0_iS_i_param_5
)
{
	.reg .pred 	%p<3>;
	.reg .b32 	%r<15>;
	.reg .b64 	%rd<19>;

	ld.param.u64 	%rd2, [_Z17computeRankKernelPiPjS0_iS_i_param_0];
	ld.param.u64 	%rd3, [_Z17computeRankKernelPiPjS0_iS_i_param_1];
	ld.param.u64 	%rd4, [_Z17computeRankKernelPiPjS0_iS_i_param_2];
	ld.param.u32 	%r6, [_Z17computeRankKernelPiPjS0_iS_i_param_3];
	ld.param.u64 	%rd5, [_Z17computeRankKernelPiPjS0_iS_i_param_4];
	ld.param.u32 	%r5, [_Z17computeRankKernelPiPjS0_iS_i_param_5];
	cvta.to.global.u64 	%rd1, %rd5;
	mov.u32 	%r7, %ctaid.x;
	mov.u32 	%r8, %ntid.x;
	mov.u32 	%r9, %tid.x;
	mad.lo.s32 	%r1, %r7, %r8, %r9;
	setp.ge.s32 	%p1, %r1, %r6;
	@%p1 bra 	$L__BB2_5;
	cvta.to.global.u64 	%rd6, %rd2;
	mul.wide.s32 	%rd7, %r1, 4;
	add.s64 	%rd8, %rd6, %rd7;
	ld.global.u32 	%r10, [%rd8];
	setp.ne.s32 	%p2, %r10, 0;
	@%p2 bra 	$L__BB2_3;
	add.s64 	%rd12, %rd1, %rd7;
	ld.global.u32 	%r12, [%rd12];
	sub.s32 	%r14, %r1, %r12;
	bra.uni 	$L__BB2_4;
$L__BB2_3:
	add.s64 	%rd10, %rd1, %rd7;
	ld.global.u32 	%r11, [%rd10];
	add.s32 	%r14, %r11, %r5;
$L__BB2_4:
	cvta.to.global.u64 	%rd13, %rd3;
	add.s64 	%rd15, %rd13, %rd7;
	ld.global.u32 	%r13, [%rd15];
	cvta.to.global.u64 	%rd16, %rd4;
	mul.wide.s32 	%rd17, %r14, 4;
	add.s64 	%rd18, %rd16, %rd17;
	st.global.u32 	[%rd18], %r13;
$L__BB2_5:
	ret;

}


// ===== COMPILED SASS (sm_100) =====

	.target	sm_100

	.elftype	@"ET_EXEC"


//--------------------- .note.nv.tkinfo           --------------------------
	.section	.note.nv.tkinfo,"",@"SHT_NOTE"
	.sectionflags	@"SHF_NOTE_NV_TKINFO"
	.tkinfo
        /*0018*/ 	.word	0x00000002
        /*0030*/ 	.string	""
        /*0030*/ 	.string	"ptxas"
        /*0030*/ 	.string	"Cuda compilation tools, release 13.0, V13.0.88"
        /*0030*/ 	.string	"Build cuda_13.0.r13.0/compiler.36424714_0"
        /*0030*/ 	.string	"-arch sm_100 -m 64 "



//--------------------- .note.nv.cuinfo           --------------------------
	.section	.note.nv.cuinfo,"",@"SHT_NOTE"
	.sectionflags	@"SHF_NOTE_NV_CUINFO"
        /*0018*/ 	.short	0x0002
        /*001a*/ 	.short	0x0064
        /*001c*/ 	.short	0x0082
	.zero		2


//--------------------- .nv.info                  --------------------------
	.section	.nv.info,"",@"SHT_CUDA_INFO"
	.align	4


	//----- nvinfo : EIATTR_REGCOUNT
	.align		4
        /*0000*/ 	.byte	0x04, 0x2f
        /*0002*/ 	.short	(.L_3 - .L_2)
	.align		4
.L_2:
        /*0004*/ 	.word	index@(_Z17extractBitsKernelPKjiPii)
        /*0008*/ 	.word	0x0000000a


	//----- nvinfo : EIATTR_FRAME_SIZE
	.align		4
.L_3:
        /*000c*/ 	.byte	0x04, 0x11
        /*000e*/ 	.short	(.L_5 - .L_4)
	.align		4
.L_4:
        /*0010*/ 	.word	index@(_Z17extractBitsKernelPKjiPii)
        /*0014*/ 	.word	0x00000000


	//----- nvinfo : EIATTR_REGCOUNT
	.align		4
.L_5:
        /*0018*/ 	.byte	0x04, 0x2f
        /*001a*/ 	.short	(.L_7 - .L_6)
	.align		4
.L_6:
        /*001c*/ 	.word	index@(_Z10scanKernelPiiS_PVi)
        /*0020*/ 	.word	0x00000011


	//----- nvinfo : EIATTR_FRAME_SIZE
	.align		4
.L_7:
        /*0024*/ 	.byte	0x04, 0x11
        /*0026*/ 	.short	(.L_9 - .L_8)
	.align		4
.L_8:
        /*0028*/ 	.word	index@(_Z10scanKernelPiiS_PVi)
        /*002c*/ 	.word	0x00000000


	//----- nvinfo : EIATTR_REGCOUNT
	.align		4
.L_9:
        /*0030*/ 	.byte	0x04, 0x2f
        /*0032*/ 	.short	(.L_11 - .L_10)
	.align		4
.L_10:
        /*0034*/ 	.word	index@(_Z17computeRankKernelPiPjS0_iS_i)
        /*0038*/ 	.word	0x00000010


	//----- nvinfo : EIATTR_FRAME_SIZE
	.align		4
.L_11:
        /*003c*/ 	.byte	0x04, 0x11
        /*003e*/ 	.short	(.L_13 - .L_12)
	.align		4
.L_12:
        /*0040*/ 	.word	index@(_Z17computeRankKernelPiPjS0_iS_i)
        /*0044*/ 	.word	0x00000000


	//----- nvinfo : EIATTR_MIN_STACK_SIZE
	.align		4
.L_13:
        /*0048*/ 	.byte	0x04, 0x12
        /*004a*/ 	.short	(.L_15 - .L_14)
	.align		4
.L_14:
        /*004c*/ 	.word	index@(_Z17computeRankKernelPiPjS0_iS_i)
        /*0050*/ 	.word	0x00000000


	//----- nvinfo : EIATTR_MIN_STACK_SIZE
	.align		4
.L_15:
        /*0054*/ 	.byte	0x04, 0x12
        /*0056*/ 	.short	(.L_17 - .L_16)
	.align		4
.L_16:
        /*0058*/ 	.word	index@(_Z10scanKernelPiiS_PVi)
        /*005c*/ 	.word	0x00000000


	//----- nvinfo : EIATTR_MIN_STACK_SIZE
	.align		4
.L_17:
        /*0060*/ 	.byte	0x04, 0x12
        /*0062*/ 	.short	(.L_19 - .L_18)
	.align		4
.L_18:
        /*0064*/ 	.word	index@(_Z17extractBitsKernelPKjiPii)
        /*0068*/ 	.word	0x00000000
.L_19:


//--------------------- .nv.compat                --------------------------
	.section	.nv.compat,"",@"SHT_CUDA_COMPAT_INFO"
	.align	4
        /*0000*/ 	.byte	0x02, 0x09, 0x00, 0x00, 0x02, 0x02, 0x01, 0x00, 0x02, 0x05, 0x05, 0x00, 0x03, 0x07, 0x01, 0x01
        /*0010*/ 	.byte	0x02, 0x03, 0x00, 0x00, 0x02, 0x06, 0x01, 0x00, 0x04, 0x0b, 0x08, 0x00, 0x09, 0x00, 0x00, 0x00
        /*0020*/ 	.byte	0x00, 0x00, 0x00, 0x00


//--------------------- .nv.info._Z17computeRankKernelPiPjS0_iS_i --------------------------
	.section	.nv.info._Z17computeRankKernelPiPjS0_iS_i,"",@"SHT_CUDA_INFO"
	.sectionflags	@""
	.align	4


	//----- nvinfo : EIATTR_CUDA_API_VERSION
	.align		4
        /*0000*/ 	.byte	0x04, 0x37
        /*0002*/ 	.short	(.L_21 - .L_20)
.L_20:
        /*0004*/ 	.word	0x00000082


	//----- nvinfo : EIATTR_KPARAM_INFO
	.align		4
.L_21:
        /*0008*/ 	.byte	0x04, 0x17
        /*000a*/ 	.short	(.L_23 - .L_22)
.L_22:
        /*000c*/ 	.word	0x00000000
        /*0010*/ 	.short	0x0005
        /*0012*/ 	.short	0x0028
        /*0014*/ 	.byte	0x00, 0xf0, 0x11, 0x00


	//----- nvinfo : EIATTR_KPARAM_INFO
	.align		4
.L_23:
        /*0018*/ 	.byte	0x04, 0x17
        /*001a*/ 	.short	(.L_25 - .L_24)
.L_24:
        /*001c*/ 	.word	0x00000000
        /*0020*/ 	.short	0x0004
        /*0022*/ 	.short	0x0020
        /*0024*/ 	.byte	0x00, 0xf5, 0x21, 0x00


	//----- nvinfo : EIATTR_KPARAM_INFO
	.align		4
.L_25:
        /*0028*/ 	.byte	0x04, 0x17
        /*002a*/ 	.short	(.L_27 - .L_26)
.L_26:
        /*002c*/ 	.word	0x00000000
        /*0030*/ 	.short	0x0003
        /*0032*/ 	.short	0x0018
        /*0034*/ 	.byte	0x00, 0xf0, 0x11, 0x00


	//----- nvinfo : EIATTR_KPARAM_INFO
	.align		4
.L_27:
        /*0038*/ 	.byte	0x04, 0x17
        /*003a*/ 	.short	(.L_29 - .L_28)
.L_28:
        /*003c*/ 	.word	0x00000000
        /*0040*/ 	.short	0x0002
        /*0042*/ 	.short	0x0010
        /*0044*/ 	.byte	0x00, 0xf5, 0x21, 0x00


	//----- nvinfo : EIATTR_KPARAM_INFO
	.align		4
.L_29:
        /*0048*/ 	.byte	0x04, 0x17
        /*004a*/ 	.short	(.L_31 - .L_30)
.L_30:
        /*004c*/ 	.word	0x00000000
        /*0050*/ 	.short	0x0001
        /*0052*/ 	.short	0x0008
        /*0054*/ 	.byte	0x00, 0xf5, 0x21, 0x00


	//----- nvinfo : EIATTR_KPARAM_INFO
	.align		4
.L_31:
        /*0058*/ 	.byte	0x04, 0x17
        /*005a*/ 	.short	(.L_33 - .L_32)
.L_32:
        /*005c*/ 	.word	0x00000000
        /*0060*/ 	.short	0x0000
        /*0062*/ 	.short	0x0000
        /*0064*/ 	.byte	0x00, 0xf5, 0x21, 0x00


	//----- nvinfo : EIATTR_SPARSE_MMA_MASK
	.align		4
.L_33:
        /*0068*/ 	.byte	0x03, 0x50
        /*006a*/ 	.short	0x0000


	//----- nvinfo : EIATTR_MAXREG_COUNT
	.align		4
        /*006c*/ 	.byte	0x03, 0x1b
        /*006e*/ 	.short	0x00ff


	//----- nvinfo : EIATTR_MERCURY_ISA_VERSION
	.align		4
        /*0070*/ 	.byte	0x03, 0x5f
        /*0072*/ 	.short	0x0101


	//----- nvinfo : EIATTR_VRC_CTA_INIT_COUNT
	.align		4
        /*0074*/ 	.byte	0x02, 0x4a
	.zero		1
	.zero		1


	//----- nvinfo : EIATTR_EXIT_INSTR_OFFSETS
	.align		4
        /*0078*/ 	.byte	0x04, 0x1c
        /*007a*/ 	.short	(.L_35 - .L_34)


	//   ....[0]....
.L_34:
        /*007c*/ 	.word	0x00000070


	//   ....[1]....
        /*0080*/ 	.word	0x00000190


	//----- nvinfo : EIATTR_CBANK_PARAM_SIZE
	.align		4
.L_35:
        /*0084*/ 	.byte	0x03, 0x19
        /*0086*/ 	.short	0x002c


	//----- nvinfo : EIATTR_PARAM_CBANK
	.align		4
        /*0088*/ 	.byte	0x04, 0x0a
        /*008a*/ 	.short	(.L_37 - .L_36)
	.align		4
.L_36:
        /*008c*/ 	.word	index@(.nv.constant0._Z17computeRankKernelPiPjS0_iS_i)
        /*0090*/ 	.short	0x0380
        /*0092*/ 	.short	0x002c


	//----- nvinfo : EIATTR_SW_WAR
	.align		4
.L_37:
        /*0094*/ 	.byte	0x04, 0x36
        /*0096*/ 	.short	(.L_39 - .L_38)
.L_38:
        /*0098*/ 	.word	0x00000008
.L_39:


//--------------------- .nv.info._Z10scanKernelPiiS_PVi --------------------------
	.section	.nv.info._Z10scanKernelPiiS_PVi,"",@"SHT_CUDA_INFO"
	.sectionflags	@""
	.align	4


	//----- nvinfo : EIATTR_CUDA_API_VERSION
	.align		4
        /*0000*/ 	.byte	0x04, 0x37
        /*0002*/ 	.short	(.L_41 - .L_40)
.L_40:
        /*0004*/ 	.word	0x00000082


	//----- nvinfo : EIATTR_KPARAM_INFO
	.align		4
.L_41:
        /*0008*/ 	.byte	0x04, 0x17
        /*000a*/ 	.short	(.L_43 - .L_42)
.L_42:
        /*000c*/ 	.word	0x00000000
        /*0010*/ 	.short	0x0003
        /*0012*/ 	.short	0x0018
        /*0014*/ 	.byte	0x00, 0xf5, 0x21, 0x00


	//----- nvinfo : EIATTR_KPARAM_INFO
	.align		4
.L_43:
        /*0018*/ 	.byte	0x04, 0x17
        /*001a*/ 	.short	(.L_45 - .L_44)
.L_44:
        /*001c*/ 	.word	0x00000000
        /*0020*/ 	.short	0x0002
        /*0022*/ 	.short	0x0010
        /*0024*/ 	.byte	0x00, 0xf5, 0x21, 0x00


	//----- nvinfo : EIATTR_KPARAM_INFO
	.align		4
.L_45:
        /*0028*/ 	.byte	0x04, 0x17
        /*002a*/ 	.short	(.L_47 - .L_46)
.L_46:
        /*002c*/ 	.word	0x00000000
        /*0030*/ 	.short	0x0001
        /*0032*/ 	.short	0x0008
        /*0034*/ 	.byte	0x00, 0xf0, 0x11, 0x00


	//----- nvinfo : EIATTR_KPARAM_INFO
	.align		4
.L_47:
        /*0038*/ 	.byte	0x04, 0x17
        /*003a*/ 	.short	(.L_49 - .L_48)
.L_48:
        /*003c*/ 	.word	0x00000000
        /*0040*/ 	.short	0x0000
        /*0042*/ 	.short	0x0000
        /*0044*/ 	.byte	0x00, 0xf5, 0x21, 0x00


	//----- nvinfo : EIATTR_SPARSE_MMA_MASK
	.align		4
.L_49:
        /*0048*/ 	.byte	0x03, 0x50
        /*004a*/ 	.short	0x0000


	//----- nvinfo : EIATTR_MAXREG_COUNT
	.align		4
        /*004c*/ 	.byte	0x03, 0x1b
        /*004e*/ 	.short	0x00ff


	//----- nvinfo : EIATTR_NUM_BARRIERS
	.align		4
        /*0050*/ 	.byte	0x02, 0x4c
        /*0052*/ 	.byte	0x01
	.zero		1


	//----- nvinfo : EIATTR_MERCURY_ISA_VERSION
	.align		4
        /*0054*/ 	.byte	0x03, 0x5f
        /*0056*/ 	.short	0x0101


	//----- nvinfo : EIATTR_VRC_CTA_INIT_COUNT
	.align		4
        /*0058*/ 	.byte	0x02, 0x4a
	.zero		1
	.zero		1


	//----- nvinfo : EIATTR_EXIT_INSTR_OFFSETS
	.align		4
        /*005c*/ 	.byte	0x04, 0x1c
        /*005e*/ 	.short	(.L_51 - .L_50)


	//   ....[0]....
.L_50:
        /*0060*/ 	.word	0x00000930


	//   ....[1]....
        /*0064*/ 	.word	0x00000980


	//----- nvinfo : EIATTR_CRS_STACK_SIZE
	.align		4
.L_51:
        /*0068*/ 	.byte	0x04, 0x1e
        /*006a*/ 	.short	(.L_53 - .L_52)
.L_52:
        /*006c*/ 	.word	0x00000000


	//----- nvinfo : EIATTR_CBANK_PARAM_SIZE
	.align		4
.L_53:
        /*0070*/ 	.byte	0x03, 0x19
        /*0072*/ 	.short	0x0020


	//----- nvinfo : EIATTR_PARAM_CBANK
	.align		4
        /*0074*/ 	.byte	0x04, 0x0a
        /*0076*/ 	.short	(.L_55 - .L_54)
	.align		4
.L_54:
        /*0078*/ 	.word	index@(.nv.constant0._Z10scanKernelPiiS_PVi)
        /*007c*/ 	.short	0x0380
        /*007e*/ 	.short	0x0020


	//----- nvinfo : EIATTR_SW_WAR
	.align		4
.L_55:
        /*0080*/ 	.byte	0x04, 0x36
        /*0082*/ 	.short	(.L_57 - .L_56)
.L_56:
        /*0084*/ 	.word	0x00000008
.L_57:


//--------------------- .nv.info._Z17extractBitsKernelPKjiPii --------------------------
	.section	.nv.info._Z17extractBitsKernelPKjiPii,"",@"SHT_CUDA_INFO"
	.sectionflags	@""
	.align	4


	//----- nvinfo : EIATTR_CUDA_API_VERSION
	.align		4
        /*0000*/ 	.byte	0x04, 0x37
        /*0002*/ 	.short	(.L_59 - .L_58)
.L_58:
        /*0004*/ 	.word	0x00000082


	//----- nvinfo : EIATTR_KPARAM_INFO
	.align		4
.L_59:
        /*0008*/ 	.byte	0x04, 0x17
        /*000a*/ 	.short	(.L_61 - .L_60)
.L_60:
        /*000c*/ 	.word	0x00000000
        /*0010*/ 	.short	0x0003
        /*0012*/ 	.short	0x0018
        /*0014*/ 	.byte	0x00, 0xf0, 0x11, 0x00


	//----- nvinfo : EIATTR_KPARAM_INFO
	.align		4
.L_61:
        /*0018*/ 	.byte	0x04, 0x17
        /*001a*/ 	.short	(.L_63 - .L_62)
.L_62:
        /*001c*/ 	.word	0x00000000
        /*0020*/ 	.short	0x0002
        /*0022*/ 	.short	0x0010
        /*0024*/ 	.byte	0x00, 0xf5, 0x21, 0x00


	//----- nvinfo : EIATTR_KPARAM_INFO
	.align		4
.L_63:
        /*0028*/ 	.byte	0x04, 0x17
        /*002a*/ 	.short	(.L_65 - .L_64)
.L_64:
        /*002c*/ 	.word	0x00000000
        /*0030*/ 	.short	0x0001
        /*0032*/ 	.short	0x0008
        /*0034*/ 	.byte	0x00, 0xf0, 0x11, 0x00


	//----- nvinfo : EIATTR_KPARAM_INFO
	.align		4
.L_65:
        /*0038*/ 	.byte	0x04, 0x17
        /*003a*/ 	.short	(.L_67 - .L_66)
.L_66:
        /*003c*/ 	.word	0x00000000
        /*0040*/ 	.short	0x0000
        /*0042*/ 	.short	0x0000
        /*0044*/ 	.byte	0x00, 0xf5, 0x21, 0x00


	//----- nvinfo : EIATTR_SPARSE_MMA_MASK
	.align		4
.L_67:
        /*0048*/ 	.byte	0x03, 0x50
        /*004a*/ 	.short	0x0000


	//----- nvinfo : EIATTR_MAXREG_COUNT
	.align		4
        /*004c*/ 	.byte	0x03, 0x1b
        /*004e*/ 	.short	0x00ff


	//----- nvinfo : EIATTR_MERCURY_ISA_VERSION
	.align		4
        /*0050*/ 	.byte	0x03, 0x5f
        /*0052*/ 	.short	0x0101


	//----- nvinfo : EIATTR_VRC_CTA_INIT_COUNT
	.align		4
        /*0054*/ 	.byte	0x02, 0x4a
	.zero		1
	.zero		1


	//----- nvinfo : EIATTR_EXIT_INSTR_OFFSETS
	.align		4
        /*0058*/ 	.byte	0x04, 0x1c
        /*005a*/ 	.short	(.L_69 - .L_68)


	//   ....[0]....
.L_68:
        /*005c*/ 	.word	0x00000070


	//   ....[1]....
        /*0060*/ 	.word	0x00000120


	//----- nvinfo : EIATTR_CBANK_PARAM_SIZE
	.align		4
.L_69:
        /*0064*/ 	.byte	0x03, 0x19
        /*0066*/ 	.short	0x001c


	//----- nvinfo : EIATTR_PARAM_CBANK
	.align		4
        /*0068*/ 	.byte	0x04, 0x0a
        /*006a*/ 	.short	(.L_71 - .L_70)
	.align		4
.L_70:
        /*006c*/ 	.word	index@(.nv.constant0._Z17extractBitsKernelPKjiPii)
        /*0070*/ 	.short	0x0380
        /*0072*/ 	.short	0x001c


	//----- nvinfo : EIATTR_SW_WAR
	.align		4
.L_71:
        /*0074*/ 	.byte	0x04, 0x36
        /*0076*/ 	.short	(.L_73 - .L_72)
.L_72:
        /*0078*/ 	.word	0x00000008
.L_73:


//--------------------- .nv.callgraph             --------------------------
	.section	.nv.callgraph,"",@"SHT_CUDA_CALLGRAPH"
	.align	4
	.sectionentsize	8
	.align		4
        /*0000*/ 	.word	0x00000000
	.align		4
        /*0004*/ 	.word	0xffffffff
	.align		4
        /*0008*/ 	.word	0x00000000
	.align		4
        /*000c*/ 	.word	0xfffffffe
	.align		4
        /*0010*/ 	.word	0x00000000
	.align		4
        /*0014*/ 	.word	0xfffffffd
	.align		4
        /*0018*/ 	.word	0x00000000
	.align		4
        /*001c*/ 	.word	0xfffffffc


//--------------------- .nv.constant4             --------------------------
	.section	.nv.constant4,"a",@progbits
	.align	8
	.align		8
.nv.constant4:
        /*0000*/ 	.dword	bCount
	.align		8
        /*0008*/ 	.dword	bCount1


//--------------------- .text._Z17computeRankKernelPiPjS0_iS_i --------------------------
	.section	.text._Z17computeRankKernelPiPjS0_iS_i,"ax",@progbits
	.align	128
        .global         _Z17computeRankKernelPiPjS0_iS_i
        .type           _Z17computeRankKernelPiPjS0_iS_i,@function
        .size           _Z17computeRankKernelPiPjS0_iS_i,(.L_x_15 - _Z17computeRankKernelPiPjS0_iS_i)
        .other          _Z17computeRankKernelPiPjS0_iS_i,@"STO_CUDA_ENTRY STV_DEFAULT"
_Z17computeRankKernelPiPjS0_iS_i:
.text._Z17computeRankKernelPiPjS0_iS_i:
[----:B------:R-:W-:Y:S01]  /*0000*/  LDC R1, c[0x0][0x37c] ;  /* 0x0000df00ff017b82 */ /* 0x000fe20000000800 */
[----:B------:R-:W0:Y:S07]  /*0010*/  S2R R0, SR_TID.X ;  /* 0x0000000000007919 */ /* 0x000e2e0000002100 */
[----:B------:R-:W0:Y:S01]  /*0020*/  S2UR UR4, SR_CTAID.X ;  /* 0x00000000000479c3 */ /* 0x000e220000002500 */
[----:B------:R-:W1:Y:S07]  /*0030*/  LDCU UR5, c[0x0][0x398] ;  /* 0x00007300ff0577ac */ /* 0x000e6e0008000800 */
[----:B------:R-:W0:Y:S02]  /*0040*/  LDC R11, c[0x0][0x360] ;  /* 0x0000d800ff0b7b82 */ /* 0x000e240000000800 */
[----:B0-----:R-:W-:-:S05]  /*0050*/  IMAD R11, R11, UR4, R0 ;  /* 0x000000040b0b7c24 */ /* 0x001fca000f8e0200 */
[----:B-1----:R-:W-:-:S13]  /*0060*/  ISETP.GE.AND P0, PT, R11, UR5, PT ;  /* 0x000000050b007c0c */ /* 0x002fda000bf06270 */
[----:B------:R-:W-:Y:S05]  /*0070*/  @P0 EXIT ;  /* 0x000000000000094d */ /* 0x000fea0003800000 */
[----:B------:R-:W0:Y:S01]  /*0080*/  LDC.64 R2, c[0x0][0x380] ;  /* 0x0000e000ff027b82 */ /* 0x000e220000000a00 */
[----:B------:R-:W1:Y:S07]  /*0090*/  LDCU.64 UR4, c[0x0][0x358] ;  /* 0x00006b00ff0477ac */ /* 0x000e6e0008000a00 */
[----:B------:R-:W2:Y:S08]  /*00a0*/  LDC.64 R4, c[0x0][0x3a0] ;  /* 0x0000e800ff047b82 */ /* 0x000eb00000000a00 */
[----:B------:R-:W3:Y:S01]  /*00b0*/  LDC.64 R6, c[0x0][0x388] ;  /* 0x0000e200ff067b82 */ /* 0x000ee20000000a00 */
[----:B0-----:R-:W-:-:S07]  /*00c0*/  IMAD.WIDE R2, R11, 0x4, R2 ;  /* 0x000000040b027825 */ /* 0x001fce00078e0202 */
[----:B------:R-:W0:Y:S01]  /*00d0*/  LDC.64 R8, c[0x0][0x390] ;  /* 0x0000e400ff087b82 */ /* 0x000e220000000a00 */
[----:B-1----:R-:W4:Y:S01]  /*00e0*/  LDG.E R2, desc[UR4][R2.64] ;  /* 0x0000000402027981 */ /* 0x002f22000c1e1900 */
[----:B--2---:R-:W-:-:S06]  /*00f0*/  IMAD.WIDE R4, R11, 0x4, R4 ;  /* 0x000000040b047825 */ /* 0x004fcc00078e0204 */
[----:B------:R-:W2:Y:S01]  /*0100*/  LDG.E R4, desc[UR4][R4.64] ;  /* 0x0000000404047981 */ /* 0x000ea2000c1e1900 */
[----:B---3--:R-:W-:-:S06]  /*0110*/  IMAD.WIDE R6, R11, 0x4, R6 ;  /* 0x000000040b067825 */ /* 0x008fcc00078e0206 */
[----:B------:R-:W3:Y:S01]  /*0120*/  LDG.E R7, desc[UR4][R6.64] ;  /* 0x0000000406077981 */ /* 0x000ee2000c1e1900 */
[----:B----4-:R-:W-:-:S13]  /*0130*/  ISETP.NE.AND P0, PT, R2, RZ, PT ;  /* 0x000000ff0200720c */ /* 0x010fda0003f05270 */
[----:B------:R-:W1:Y:S01]  /*0140*/  @P0 LDC R13, c[0x0][0x3a8] ;  /* 0x0000ea00ff0d0b82 */ /* 0x000e620000000800 */
[----:B--2---:R-:W-:Y:S02]  /*0150*/  @!P0 IADD3 R11, PT, PT, R11, -R4, RZ ;  /* 0x800000040b0b8210 */ /* 0x004fe40007ffe0ff */
[----:B-1----:R-:W-:-:S05]  /*0160*/  @P0 IADD3 R11, PT, PT, R4, R13, RZ ;  /* 0x0000000d040b0210 */ /* 0x002fca0007ffe0ff */
[----:B0-----:R-:W-:-:S05]  /*0170*/  IMAD.WIDE R2, R11, 0x4, R8 ;  /* 0x000000040b027825 */ /* 0x001fca00078e0208 */
[----:B---3--:R-:W-:Y:S01]  /*0180*/  STG.E desc[UR4][R2.64], R7 ;  /* 0x0000000702007986 */ /* 0x008fe2000c101904 */
[----:B------:R-:W-:Y:S05]  /*0190*/  EXIT ;  /* 0x000000000000794d */ /* 0x000fea0003800000 */
.L_x_0:
[----:B------:R-:W-:-:S00]  /*01a0*/  BRA `(.L_x_0) ;  /* 0xfffffffc00fc7947 */ /* 0x000fc0000383ffff */
[----:B------:R-:W-:-:S00]  /*01b0*/  NOP ;  /* 0x0000000000007918 */ /* 0x000fc00000000000 */
        /* <DEDUP_REMOVED lines=12> */
.L_x_15:


//--------------------- .text._Z10scanKernelPiiS_PVi --------------------------
	.section	.text._Z10scanKernelPiiS_PVi,"ax",@progbits
	.align	128
        .global         _Z10scanKernelPiiS_PVi
        .type           _Z10scanKernelPiiS_PVi,@function
        .size           _Z10scanKernelPiiS_PVi,(.L_x_16 - _Z10scanKernelPiiS_PVi)
        .other          _Z10scanKernelPiiS_PVi,@"STO_CUDA_ENTRY STV_DEFAULT"
_Z10scanKernelPiiS_PVi:
.text._Z10scanKernelPiiS_PVi:
[----:B------:R-:W-:Y:S01]  /*0000*/  LDC R1, c[0x0][0x37c] ;  /* 0x0000df00ff017b82 */ /* 0x000fe20000000800 */
[----:B------:R-:W0:Y:S01]  /*0010*/  S2R R6, SR_TID.X ;  /* 0x0000000000067919 */ /* 0x000e220000002100 */
[----:B------:R-:W1:Y:S01]  /*0020*/  LDCU.64 UR8, c[0x0][0x358] ;  /* 0x00006b00ff0877ac */ /* 0x000e620008000a00 */
[----:B------:R-:W-:Y:S01]  /*0030*/  BSSY.RECONVERGENT B0, `(.L_x_1) ;  /* 0x000000a000007945 */ /* 0x000fe20003800200 */
[----:B0-----:R-:W-:-:S13]  /*0040*/  ISETP.NE.AND P0, PT, R6, RZ, PT ;  /* 0x000000ff0600720c */ /* 0x001fda0003f05270 */
[----:B-1----:R-:W-:Y:S05]  /*0050*/  @P0 BRA `(.L_x_2) ;  /* 0x00000000001c0947 */ /* 0x002fea0003800000 */
[----:B------:R-:W0:Y:S01]  /*0060*/  LDC.64 R2, c[0x4][RZ] ;  /* 0x01000000ff027b82 */ /* 0x000e220000000a00 */
[----:B------:R-:W-:-:S05]  /*0070*/  IMAD.MOV.U32 R5, RZ, RZ, 0x1 ;  /* 0x00000001ff057424 */ /* 0x000fca00078e00ff */
[----:B0-----:R-:W2:Y:S02]  /*0080*/  ATOMG.E.ADD.STRONG.GPU PT, R2, desc[UR8][R2.64], R5 ;  /* 0x80000005020279a8 */ /* 0x001ea400081ef108 */
[----:B------:R-:W0:Y:S01]  /*0090*/  S2UR UR5, SR_CgaCtaId ;  /* 0x00000000000579c3 */ /* 0x000e220000008800 */
[----:B------:R-:W-:Y:S02]  /*00a0*/  UMOV UR4, 0x400 ;  /* 0x0000040000047882 */ /* 0x000fe40000000000 */
[----:B0-----:R-:W-:-:S09]  /*00b0*/  ULEA UR4, UR5, UR4, 0x18 ;  /* 0x0000000405047291 */ /* 0x001fd2000f8ec0ff */
[----:B--2---:R0:W-:Y:S03]  /*00c0*/  STS [UR4], R2 ;  /* 0x00000002ff007988 */ /* 0x0041e60008000804 */
.L_x_2:
[----:B------:R-:W-:Y:S05]  /*00d0*/  BSYNC.RECONVERGENT B0 ;  /* 0x0000000000007941 */ /* 0x000fea0003800200 */
.L_x_1:
[----:B------:R-:W1:Y:S08]  /*00e0*/  S2UR UR5, SR_CgaCtaId ;  /* 0x00000000000579c3 */ /* 0x000e700000008800 */
[----:B------:R-:W-:Y:S06]  /*00f0*/  BAR.SYNC.DEFER_BLOCKING 0x0 ;  /* 0x0000000000007b1d */ /* 0x000fec0000010000 */
[----:B------:R-:W-:-:S02]  /*0100*/  UMOV UR4, 0x400 ;  /* 0x0000040000047882 */ /* 0x000fc40000000000 */
[----:B0-----:R-:W0:Y:S01]  /*0110*/  LDC R2, c[0x0][0x360] ;  /* 0x0000d800ff027b82 */ /* 0x001e220000000800 */
[----:B-1----:R-:W-:Y:S01]  /*0120*/  ULEA UR6, UR5, UR4, 0x18 ;  /* 0x0000000405067291 */ /* 0x002fe2000f8ec0ff */
[----:B0-----:R-:W-:-:S08]  /*0130*/  IMAD.SHL.U32 R7, R2, 0x2, RZ ;  /* 0x0000000202077824 */ /* 0x001fd000078e00ff */
[----:B------:R-:W0:Y:S02]  /*0140*/  LDS R3, [UR6] ;  /* 0x00000006ff037984 */ /* 0x000e240008000800 */
[----:B------:R-:W1:Y:S01]  /*0150*/  LDCU UR6, c[0x0][0x388] ;  /* 0x00007100ff0677ac */ /* 0x000e620008000800 */
[----:B0-----:R-:W-:-:S04]  /*0160*/  IMAD R3, R3, R7, R6 ;  /* 0x0000000703037224 */ /* 0x001fc800078e0206 */
[C---:B------:R-:W-:Y:S01]  /*0170*/  IMAD.IADD R0, R3.reuse, 0x1, R2 ;  /* 0x0000000103007824 */ /* 0x040fe200078e0202 */
[----:B-1----:R-:W-:-:S04]  /*0180*/  ISETP.GE.AND P0, PT, R3, UR6, PT ;  /* 0x0000000603007c0c */ /* 0x002fc8000bf06270 */
[----:B------:R-:W-:-:S09]  /*0190*/  ISETP.GE.AND P1, PT, R0, UR6, PT ;  /* 0x0000000600007c0c */ /* 0x000fd2000bf26270 */
[----:B------:R-:W0:Y:S08]  /*01a0*/  @!P0 LDC.64 R8, c[0x0][0x380] ;  /* 0x0000e000ff088b82 */ /* 0x000e300000000a00 */
[----:B------:R-:W1:Y:S01]  /*01b0*/  @!P1 LDC.64 R10, c[0x0][0x380] ;  /* 0x0000e000ff0a9b82 */ /* 0x000e620000000a00 */
[----:B0-----:R-:W-:-:S06]  /*01c0*/  @!P0 IMAD.WIDE R8, R3, 0x4, R8 ;  /* 0x0000000403088825 */ /* 0x001fcc00078e0208 */
[----:B------:R-:W2:Y:S01]  /*01d0*/  @!P0 LDG.E R8, desc[UR8][R8.64] ;  /* 0x0000000808088981 */ /* 0x000ea2000c1e1900 */
[----:B-1----:R-:W-:-:S06]  /*01e0*/  @!P1 IMAD.WIDE R10, R0, 0x4, R10 ;  /* 0x00000004000a9825 */ /* 0x002fcc00078e020a */
[----:B------:R-:W3:Y:S01]  /*01f0*/  @!P1 LDG.E R11, desc[UR8][R10.64] ;  /* 0x000000080a0b9981 */ /* 0x000ee2000c1e1900 */
[----:B------:R-:W-:-:S04]  /*0200*/  UIADD3 UR4, UPT, UPT, UR4, 0x10, URZ ;  /* 0x0000001004047890 */ /* 0x000fc8000fffe0ff */
[----:B------:R-:W-:-:S06]  /*0210*/  ULEA UR4, UR5, UR4, 0x18 ;  /* 0x0000000405047291 */ /* 0x000fcc000f8ec0ff */
[----:B------:R-:W-:-:S04]  /*0220*/  LEA R5, R6, UR4, 0x2 ;  /* 0x0000000406057c11 */ /* 0x000fc8000f8e10ff */
[----:B------:R-:W-:Y:S01]  /*0230*/  LEA R4, R2, R5, 0x2 ;  /* 0x0000000502047211 */ /* 0x000fe200078e10ff */
[----:B------:R-:W-:Y:S01]  /*0240*/  IMAD.MOV.U32 R13, RZ, RZ, 0x1 ;  /* 0x00000001ff0d7424 */ /* 0x000fe200078e00ff */
[----:B------:R-:W-:Y:S01]  /*0250*/  LEA R12, R6, 0x2, 0x1 ;  /* 0x00000002060c7811 */ /* 0x000fe200078e08ff */
[----:B--2---:R0:W-:Y:S04]  /*0260*/  @!P0 STS [R5], R8 ;  /* 0x0000000805008388 */ /* 0x0041e80000000800 */
[----:B---3--:R0:W-:Y:S01]  /*0270*/  @!P1 STS [R4], R11 ;  /* 0x0000000b04009388 */ /* 0x0081e20000000800 */
[----:B------:R-:W-:Y:S06]  /*0280*/  BAR.SYNC.DEFER_BLOCKING 0x0 ;  /* 0x0000000000007b1d */ /* 0x000fec0000010000 */
.L_x_3:
[----:B------:R-:W-:-:S04]  /*0290*/  IMAD R10, R12, R13, RZ ;  /* 0x0000000d0c0a7224 */ /* 0x000fc800078e02ff */
[----:B0-----:R-:W-:-:S05]  /*02a0*/  VIADD R8, R10, 0xffffffff ;  /* 0xffffffff0a087836 */ /* 0x001fca0000000000 */
[----:B------:R-:W-:-:S13]  /*02b0*/  ISETP.GE.U32.AND P0, PT, R8, R7, PT ;  /* 0x000000070800720c */ /* 0x000fda0003f06070 */
[----:B------:R-:W-:-:S05]  /*02c0*/  @!P0 IMAD.IADD R8, R10, 0x1, -R13 ;  /* 0x000000010a088824 */ /* 0x000fca00078e0a0d */
[----:B------:R-:W-:-:S04]  /*02d0*/  @!P0 LEA R8, R8, UR4, 0x2 ;  /* 0x0000000408088c11 */ /* 0x000fc8000f8e10ff */
[C---:B------:R-:W-:Y:S01]  /*02e0*/  @!P0 LEA R9, R13.reuse, R8, 0x2 ;  /* 0x000000080d098211 */ /* 0x040fe200078e10ff */
[----:B------:R-:W-:Y:S01]  /*02f0*/  IMAD.SHL.U32 R13, R13, 0x2, RZ ;  /* 0x000000020d0d7824 */ /* 0x000fe200078e00ff */
[----:B------:R-:W-:Y:S04]  /*0300*/  @!P0 LDS R8, [R8+-0x4] ;  /* 0xfffffc0008088984 */ /* 0x000fe80000000800 */
[----:B------:R-:W0:Y:S02]  /*0310*/  @!P0 LDS R11, [R9+-0x4] ;  /* 0xfffffc00090b8984 */ /* 0x000e240000000800 */
[----:B0-----:R-:W-:-:S05]  /*0320*/  @!P0 IMAD.IADD R10, R8, 0x1, R11 ;  /* 0x00000001080a8824 */ /* 0x001fca00078e020b */
[----:B------:R1:W-:Y:S01]  /*0330*/  @!P0 STS [R9+-0x4], R10 ;  /* 0xfffffc0a09008388 */ /* 0x0003e20000000800 */
[----:B------:R-:W-:Y:S01]  /*0340*/  BAR.SYNC.DEFER_BLOCKING 0x0 ;  /* 0x0000000000007b1d */ /* 0x000fe20000010000 */
[----:B------:R-:W-:-:S13]  /*0350*/  ISETP.GE.U32.AND P0, PT, R13, R7, PT ;  /* 0x000000070d00720c */ /* 0x000fda0003f06070 */
[----:B-1----:R-:W-:Y:S05]  /*0360*/  @!P0 BRA `(.L_x_3) ;  /* 0xfffffffc00c88947 */ /* 0x002fea000383ffff */
[----:B------:R-:W0:Y:S01]  /*0370*/  LDCU.64 UR6, c[0x0][0x398] ;  /* 0x00007300ff0677ac */ /* 0x000e220008000a00 */
[----:B------:R-:W-:Y:S02]  /*0380*/  ISETP.GE.U32.AND P1, PT, R2, 0x2, PT ;  /* 0x000000020200780c */ /* 0x000fe40003f26070 */
[----:B0-----:R-:W-:-:S04]  /*0390*/  ISETP.NE.U32.AND P0, PT, RZ, UR6, PT ;  /* 0x00000006ff007c0c */ /* 0x001fc8000bf05070 */
[----:B------:R-:W-:-:S04]  /*03a0*/  ISETP.NE.AND.EX P0, PT, RZ, UR7, PT, P0 ;  /* 0x00000007ff007c0c */ /* 0x000fc8000bf05300 */
[----:B------:R-:W-:-:S03]  /*03b0*/  ISETP.NE.OR P0, PT, R6, RZ, !P0 ;  /* 0x000000ff0600720c */ /* 0x000fc60004705670 */
[----:B------:R-:W-:Y:S10]  /*03c0*/  @!P1 BRA `(.L_x_4) ;  /* 0x00000000003c9947 */ /* 0x000ff40003800000 */
[----:B------:R-:W-:-:S07]  /*03d0*/  IMAD.MOV.U32 R8, RZ, RZ, R2 ;  /* 0x000000ffff087224 */ /* 0x000fce00078e0002 */
.L_x_5:
[----:B------:R-:W-:-:S05]  /*03e0*/  SHF.R.U32.HI R13, RZ, 0x1, R8 ;  /* 0x00000001ff0d7819 */ /* 0x000fca0000011608 */
[----:B------:R-:W-:-:S05]  /*03f0*/  IMAD R14, R12, R13, RZ ;  /* 0x0000000d0c0e7224 */ /* 0x000fca00078e02ff */
[----:B------:R-:W-:-:S04]  /*0400*/  IADD3 R10, PT, PT, R14, -0x1, R13 ;  /* 0xffffffff0e0a7810 */ /* 0x000fc80007ffe00d */
[----:B------:R-:W-:-:S13]  /*0410*/  ISETP.GE.U32.AND P1, PT, R10, R7, PT ;  /* 0x000000070a00720c */ /* 0x000fda0003f26070 */
[----:B------:R-:W-:-:S04]  /*0420*/  @!P1 LEA R9, R14, UR4, 0x2 ;  /* 0x000000040e099c11 */ /* 0x000fc8000f8e10ff */
[----:B------:R-:W-:Y:S02]  /*0430*/  @!P1 LEA R10, R13, R9, 0x2 ;  /* 0x000000090d0a9211 */ /* 0x000fe400078e10ff */
[----:B------:R-:W-:Y:S04]  /*0440*/  @!P1 LDS R9, [R9+-0x4] ;  /* 0xfffffc0009099984 */ /* 0x000fe80000000800 */
[----:B------:R-:W0:Y:S02]  /*0450*/  @!P1 LDS R14, [R10+-0x4] ;  /* 0xfffffc000a0e9984 */ /* 0x000e240000000800 */
[----:B0-----:R-:W-:-:S05]  /*0460*/  @!P1 IMAD.IADD R11, R9, 0x1, R14 ;  /* 0x00000001090b9824 */ /* 0x001fca00078e020e */
[----:B------:R0:W-:Y:S01]  /*0470*/  @!P1 STS [R10+-0x4], R11 ;  /* 0xfffffc0b0a009388 */ /* 0x0001e20000000800 */
[----:B------:R-:W-:Y:S01]  /*0480*/  BAR.SYNC.DEFER_BLOCKING 0x0 ;  /* 0x0000000000007b1d */ /* 0x000fe20000010000 */
[----:B------:R-:W-:Y:S01]  /*0490*/  ISETP.GT.U32.AND P1, PT, R8, 0x3, PT ;  /* 0x000000030800780c */ /* 0x000fe20003f24070 */
[----:B------:R-:W-:-:S12]  /*04a0*/  IMAD.MOV.U32 R8, RZ, RZ, R13 ;  /* 0x000000ffff087224 */ /* 0x000fd800078e000d */
[----:B0-----:R-:W-:Y:S05]  /*04b0*/  @P1 BRA `(.L_x_5) ;  /* 0xfffffffc00c81947 */ /* 0x001fea000383ffff */
.L_x_4:
[----:B------:R-:W-:Y:S05]  /*04c0*/  @P0 BRA `(.L_x_6) ;  /* 0x0000000000280947 */ /* 0x000fea0003800000 */
[----:B------:R-:W0:Y:S01]  /*04d0*/  S2UR UR6, SR_CgaCtaId ;  /* 0x00000000000679c3 */ /* 0x000e220000008800 */
[----:B------:R-:W-:Y:S01]  /*04e0*/  UMOV UR5, 0x400 ;  /* 0x0000040000057882 */ /* 0x000fe20000000000 */
[----:B------:R-:W-:-:S05]  /*04f0*/  LEA R8, R2, UR4, 0x3 ;  /* 0x0000000402087c11 */ /* 0x000fca000f8e18ff */
[----:B------:R-:W-:Y:S01]  /*0500*/  LDS R9, [R8+-0x4] ;  /* 0xfffffc0008097984 */ /* 0x000fe20000000800 */
[----:B------:R-:W1:Y:S01]  /*0510*/  LDC.64 R6, c[0x0][0x398] ;  /* 0x0000e600ff067b82 */ /* 0x000e620000000a00 */
[----:B0-----:R-:W-:-:S09]  /*0520*/  ULEA UR5, UR6, UR5, 0x18 ;  /* 0x0000000506057291 */ /* 0x001fd2000f8ec0ff */
[----:B------:R-:W1:Y:S02]  /*0530*/  LDS R11, [UR5] ;  /* 0x00000005ff0b7984 */ /* 0x000e640008000800 */
[----:B-1----:R-:W-:-:S05]  /*0540*/  IMAD.WIDE R6, R11, 0x4, R6 ;  /* 0x000000040b067825 */ /* 0x002fca00078e0206 */
[----:B------:R1:W-:Y:S01]  /*0550*/  STG.E.STRONG.SYS desc[UR8][R6.64], R9 ;  /* 0x0000000906007986 */ /* 0x0003e2000c115908 */
[----:B------:R-:W-:Y:S05]  /*0560*/  BRA `(.L_x_7) ;  /* 0x0000000000187947 */ /* 0x000fea0003800000 */
.L_x_6:
[----:B------:R-:W-:-:S13]  /*0570*/  ISETP.NE.AND P0, PT, R6, RZ, PT ;  /* 0x000000ff0600720c */ /* 0x000fda0003f05270 */
[----:B------:R-:W-:Y:S05]  /*0580*/  @P0 BRA `(.L_x_8) ;  /* 0x00000000007c0947 */ /* 0x000fea0003800000 */
[----:B------:R-:W0:Y:S01]  /*0590*/  S2UR UR6, SR_CgaCtaId ;  /* 0x00000000000679c3 */ /* 0x000e220000008800 */
[----:B------:R-:W-:Y:S02]  /*05a0*/  UMOV UR5, 0x400 ;  /* 0x0000040000057882 */ /* 0x000fe40000000000 */
[----:B0-----:R-:W-:-:S09]  /*05b0*/  ULEA UR5, UR6, UR5, 0x18 ;  /* 0x0000000506057291 */ /* 0x001fd2000f8ec0ff */
[----:B------:R-:W0:Y:S03]  /*05c0*/  LDS R11, [UR5] ;  /* 0x00000005ff0b7984 */ /* 0x000e260008000800 */
.L_x_7:
[----:B0-----:R-:W-:Y:S01]  /*05d0*/  ISETP.GE.AND P0, PT, R11, 0x1, PT ;  /* 0x000000010b00780c */ /* 0x001fe20003f06270 */
[----:B------:R-:W-:-:S12]  /*05e0*/  BSSY B0, `(.L_x_9) ;  /* 0x0000015000007945 */ /* 0x000fd80003800000 */
[----:B------:R-:W-:Y:S05]  /*05f0*/  @!P0 BRA `(.L_x_10) ;  /* 0x00000000004c8947 */ /* 0x000fea0003800000 */
[----:B-1----:R-:W0:Y:S01]  /*0600*/  LDC.64 R8, c[0x4][0x8] ;  /* 0x01000200ff087b82 */ /* 0x002e220000000a00 */
[----:B------:R-:W-:Y:S01]  /*0610*/  BSSY B1, `(.L_x_11) ;  /* 0x0000005000017945 */ /* 0x000fe20003800000 */
.L_x_12:
[----:B0-----:R-:W2:Y:S01]  /*0620*/  LDG.E.STRONG.SYS R6, desc[UR8][R8.64] ;  /* 0x0000000808067981 */ /* 0x001ea2000c1f5900 */
[----:B------:R-:W-:Y:S05]  /*0630*/  YIELD ;  /* 0x0000000000007946 */ /* 0x000fea0003800000 */
[----:B--2---:R-:W-:-:S13]  /*0640*/  ISETP.GE.AND P0, PT, R6, R11, PT ;  /* 0x0000000b0600720c */ /* 0x004fda0003f06270 */
[----:B------:R-:W-:Y:S05]  /*0650*/  @!P0 BRA `(.L_x_12) ;  /* 0xfffffffc00f08947 */ /* 0x000fea000383ffff */
[----:B------:R-:W-:Y:S05]  /*0660*/  BSYNC B1 ;  /* 0x0000000000017941 */ /* 0x000fea0003800000 */
.L_x_11:
[----:B------:R-:W0:Y:S01]  /*0670*/  LDC.64 R8, c[0x0][0x398] ;  /* 0x0000e600ff087b82 */ /* 0x000e220000000a00 */
[----:B------:R-:W-:-:S05]  /*0680*/  IADD3 R7, PT, PT, R11, -0x1, RZ ;  /* 0xffffffff0b077810 */ /* 0x000fca0007ffe0ff */
[----:B0-----:R-:W-:-:S04]  /*0690*/  IMAD.WIDE.U32 R6, R7, 0x4, R8 ;  /* 0x0000000407067825 */ /* 0x001fc800078e0008 */
[----:B------:R-:W-:Y:S02]  /*06a0*/  IMAD.WIDE.U32 R8, R11, 0x4, R8 ;  /* 0x000000040b087825 */ /* 0x000fe400078e0008 */
[----:B------:R-:W2:Y:S04]  /*06b0*/  LDG.E.STRONG.SYS R6, desc[UR8][R6.64] ;  /* 0x0000000806067981 */ /* 0x000ea8000c1f5900 */
[----:B------:R-:W2:Y:S02]  /*06c0*/  LDG.E.STRONG.SYS R11, desc[UR8][R8.64] ;  /* 0x00000008080b7981 */ /* 0x000ea4000c1f5900 */
[----:B--2---:R-:W-:-:S05]  /*06d0*/  IMAD.IADD R11, R6, 0x1, R11 ;  /* 0x00000001060b7824 */ /* 0x004fca00078e020b */
[----:B------:R0:W-:Y:S01]  /*06e0*/  STG.E.STRONG.SYS desc[UR8][R8.64], R11 ;  /* 0x0000000b08007986 */ /* 0x0001e2000c115908 */
[----:B------:R-:W-:Y:S06]  /*06f0*/  MEMBAR.SC.GPU ;  /* 0x0000000000007992 */ /* 0x000fec0000002000 */
[----:B------:R-:W-:-:S00]  /*0700*/  ERRBAR ;  /* 0x00000000000079ab */ /* 0x000fc00000000000 */
[----:B------:R-:W-:Y:S06]  /*0710*/  CGAERRBAR ;  /* 0x00000000000075ab */ /* 0x000fec0000000000 */
[----:B------:R-:W-:Y:S01]  /*0720*/  CCTL.IVALL ;  /* 0x00000000ff00798f */ /* 0x000fe20002000000 */
.L_x_10:
[----:B------:R-:W-:Y:S05]  /*0730*/  BSYNC B0 ;  /* 0x0000000000007941 */ /* 0x000fea0003800000 */
.L_x_9:
[----:B-1----:R-:W0:Y:S02]  /*0740*/  LDC.64 R6, c[0x4][0x8] ;  /* 0x01000200ff067b82 */ /* 0x002e240000000a00 */
[----:B0-----:R-:W2:Y:S02]  /*0750*/  LDG.E.STRONG.SYS R8, desc[UR8][R6.64] ;  /* 0x0000000806087981 */ /* 0x001ea4000c1f5900 */
[----:B--2---:R-:W-:-:S05]  /*0760*/  VIADD R9, R8, 0x1 ;  /* 0x0000000108097836 */ /* 0x004fca0000000000 */
[----:B------:R0:W-:Y:S02]  /*0770*/  STG.E.STRONG.SYS desc[UR8][R6.64], R9 ;  /* 0x0000000906007986 */ /* 0x0001e4000c115908 */
.L_x_8:
[----:B------:R-:W-:Y:S05]  /*0780*/  WARPSYNC.ALL ;  /* 0x0000000000007948 */ /* 0x000fea0003800000 */
[----:B------:R-:W1:Y:S08]  /*0790*/  S2UR UR6, SR_CgaCtaId ;  /* 0x00000000000679c3 */ /* 0x000e700000008800 */
[----:B------:R-:W-:Y:S06]  /*07a0*/  BAR.SYNC.DEFER_BLOCKING 0x0 ;  /* 0x0000000000007b1d */ /* 0x000fec0000010000 */
[----:B------:R-:W-:-:S02]  /*07b0*/  UMOV UR5, 0x400 ;  /* 0x0000040000057882 */ /* 0x000fc40000000000 */
[----:B-1----:R-:W-:-:S09]  /*07c0*/  ULEA UR5, UR6, UR5, 0x18 ;  /* 0x0000000506057291 */ /* 0x002fd2000f8ec0ff */
[----:B------:R-:W1:Y:S02]  /*07d0*/  LDS R8, [UR5] ;  /* 0x00000005ff087984 */ /* 0x000e640008000800 */
[----:B------:R-:W2:Y:S01]  /*07e0*/  LDCU UR5, c[0x0][0x388] ;  /* 0x00007100ff0577ac */ /* 0x000ea20008000800 */
[----:B-1----:R-:W-:-:S13]  /*07f0*/  ISETP.GE.AND P1, PT, R8, 0x1, PT ;  /* 0x000000010800780c */ /* 0x002fda0003f26270 */
[----:B0-----:R-:W0:Y:S01]  /*0800*/  @P1 LDC.64 R6, c[0x0][0x398] ;  /* 0x0000e600ff061b82 */ /* 0x001e220000000a00 */
[----:B------:R-:W-:-:S05]  /*0810*/  @P1 IADD3 R9, PT, PT, R8, -0x1, RZ ;  /* 0xffffffff08091810 */ /* 0x000fca0007ffe0ff */
[----:B0-----:R-:W-:Y:S02]  /*0820*/  @P1 IMAD.WIDE.U32 R6, R9, 0x4, R6 ;  /* 0x0000000409061825 */ /* 0x001fe400078e0006 */
[----:B------:R-:W0:Y:S04]  /*0830*/  @P1 LDS R9, [R5] ;  /* 0x0000000005091984 */ /* 0x000e280000000800 */
[----:B------:R-:W0:Y:S04]  /*0840*/  @P1 LDG.E.STRONG.SYS R8, desc[UR8][R6.64] ;  /* 0x0000000806081981 */ /* 0x000e28000c1f5900 */
[----:B------:R1:W3:Y:S01]  /*0850*/  @P1 LDG.E.STRONG.SYS R10, desc[UR8][R6.64] ;  /* 0x00000008060a1981 */ /* 0x0002e2000c1f5900 */
[----:B------:R-:W-:-:S04]  /*0860*/  VIADD R11, R3, 0x1 ;  /* 0x00000001030b7836 */ /* 0x000fc80000000000 */
[C---:B------:R-:W-:Y:S01]  /*0870*/  IMAD.IADD R2, R11.reuse, 0x1, R2 ;  /* 0x000000010b027824 */ /* 0x040fe200078e0202 */
[----:B--2---:R-:W-:-:S13]  /*0880*/  ISETP.GE.AND P0, PT, R11, UR5, PT ;  /* 0x000000050b007c0c */ /* 0x004fda000bf06270 */
[----:B-1----:R-:W1:Y:S01]  /*0890*/  @!P0 LDC.64 R6, c[0x0][0x390] ;  /* 0x0000e400ff068b82 */ /* 0x002e620000000a00 */
[----:B0-----:R-:W-:-:S05]  /*08a0*/  @P1 IMAD.IADD R8, R8, 0x1, R9 ;  /* 0x0000000108081824 */ /* 0x001fca00078e0209 */
[----:B------:R-:W-:Y:S04]  /*08b0*/  @P1 STS [R5], R8 ;  /* 0x0000000805001388 */ /* 0x000fe80000000800 */
[----:B------:R-:W3:Y:S02]  /*08c0*/  @P1 LDS R9, [R4] ;  /* 0x0000000004091984 */ /* 0x000ee40000000800 */
[----:B---3--:R-:W-:-:S05]  /*08d0*/  @P1 IADD3 R9, PT, PT, R10, R9, RZ ;  /* 0x000000090a091210 */ /* 0x008fca0007ffe0ff */
[----:B------:R-:W-:Y:S01]  /*08e0*/  @P1 STS [R4], R9 ;  /* 0x0000000904001388 */ /* 0x000fe20000000800 */
[----:B------:R-:W-:Y:S01]  /*08f0*/  ISETP.GE.AND P1, PT, R2, UR5, PT ;  /* 0x0000000502007c0c */ /* 0x000fe2000bf26270 */
[----:B-1----:R-:W-:Y:S02]  /*0900*/  @!P0 IMAD.WIDE R2, R3, 0x4, R6 ;  /* 0x0000000403028825 */ /* 0x002fe400078e0206 */
[----:B------:R-:W0:Y:S04]  /*0910*/  @!P0 LDS R13, [R5] ;  /* 0x00000000050d8984 */ /* 0x000e280000000800 */
[----:B0-----:R0:W-:Y:S06]  /*0920*/  @!P0 STG.E desc[UR8][R2.64+0x4], R13 ;  /* 0x0000040d02008986 */ /* 0x0011ec000c101908 */
[----:B------:R-:W-:Y:S05]  /*0930*/  @P1 EXIT ;  /* 0x000000000000194d */ /* 0x000fea0003800000 */
[----:B------:R-:W1:Y:S01]  /*0940*/  LDS R5, [R4] ;  /* 0x0000000004057984 */ /* 0x000e620000000800 */
[----:B0-----:R-:W0:Y:S02]  /*0950*/  LDC.64 R2, c[0x0][0x390] ;  /* 0x0000e400ff027b82 */ /* 0x001e240000000a00 */
[----:B0-----:R-:W-:-:S05]  /*0960*/  IMAD.WIDE R2, R0, 0x4, R2 ;  /* 0x0000000400027825 */ /* 0x001fca00078e0202 */
[----:B-1----:R-:W-:Y:S01]  /*0970*/  STG.E desc[UR8][R2.64+0x4], R5 ;  /* 0x0000040502007986 */ /* 0x002fe2000c101908 */
[----:B------:R-:W-:Y:S05]  /*0980*/  EXIT ;  /* 0x000000000000794d */ /* 0x000fea0003800000 */
.L_x_13:
        /* <DEDUP_REMOVED lines=15> */
.L_x_16:


//--------------------- .text._Z17extractBitsKernelPKjiPii --------------------------
	.section	.text._Z17extractBitsKernelPKjiPii,"ax",@progbits
	.align	128
        .global         _Z17extractBitsKernelPKjiPii
        .type           _Z17extractBitsKernelPKjiPii,@function
        .size           _Z17extractBitsKernelPKjiPii,(.L_x_17 - _Z17extractBitsKernelPKjiPii)
        .other          _Z17extractBitsKernelPKjiPii,@"STO_CUDA_ENTRY STV_DEFAULT"
_Z17extractBitsKernelPKjiPii:
.text._Z17extractBitsKernelPKjiPii:
        /* <DEDUP_REMOVED lines=9> */
[----:B------:R-:W1:Y:S01]  /*0090*/  LDCU.64 UR4, c[0x0][0x358] ;  /* 0x00006b00ff0477ac */ /* 0x000e620008000a00 */
[----:B------:R-:W2:Y:S06]  /*00a0*/  LDCU UR6, c[0x0][0x398] ;  /* 0x00007300ff0677ac */ /* 0x000eac0008000800 */
[----:B------:R-:W3:Y:S01]  /*00b0*/  LDC.64 R4, c[0x0][0x390] ;  /* 0x0000e400ff047b82 */ /* 0x000ee20000000a00 */
[----:B0-----:R-:W-:-:S06]  /*00c0*/  IMAD.WIDE R2, R7, 0x4, R2 ;  /* 0x0000000407027825 */ /* 0x001fcc00078e0202 */
[----:B-1----:R-:W2:Y:S01]  /*00d0*/  LDG.E R2, desc[UR4][R2.64] ;  /* 0x0000000402027981 */ /* 0x002ea2000c1e1900 */
[----:B---3--:R-:W-:Y:S01]  /*00e0*/  IMAD.WIDE R4, R7, 0x4, R4 ;  /* 0x0000000407047825 */ /* 0x008fe200078e0204 */
[----:B--2---:R-:W-:-:S04]  /*00f0*/  SHF.R.U32.HI R0, RZ, UR6, R2 ;  /* 0x00000006ff007c19 */ /* 0x004fc80008011602 */
[----:B------:R-:W-:-:S05]  /*0100*/  LOP3.LUT R7, R0, 0x1, RZ, 0xc0, !PT ;  /* 0x0000000100077812 */ /* 0x000fca00078ec0ff */
[----:B------:R-:W-:Y:S01]  /*0110*/  STG.E desc[UR4][R4.64], R7 ;  /* 0x0000000704007986 */ /* 0x000fe2000c101904 */
[----:B------:R-:W-:Y:S05]  /*0120*/  EXIT ;  /* 0x000000000000794d */ /* 0x000fea0003800000 */
.L_x_14:
        /* <DEDUP_REMOVED lines=13> */
.L_x_17:


//--------------------- .nv.shared._Z17computeRankKernelPiPjS0_iS_i --------------------------
	.section	.nv.shared._Z17computeRankKernelPiPjS0_iS_i,"aw",@nobits
	.sectionflags	@""
	.align	16
	.zero		1024


//--------------------- .nv.shared.reserved.0     --------------------------
	.section	.nv.shared.reserved.0,"aw",@nobits
	.weak		__nv_reservedSMEM_offset_0_alias
	.size		__nv_reservedSMEM_offset_0_alias, 0, 64
	.other		__nv_reservedSMEM_offset_0_alias,@"STO_CUDA_RESERVED_SHARED STV_DEFAULT"
__nv_reservedSMEM_offset_0_alias:
	.zero		0
	.zero		64


//--------------------- .nv.global                --------------------------
	.section	.nv.global,"aw",@nobits
	.align	4
.nv.global:
	.type		bCount,@object
	.size		bCount,(bCount1 - bCount)
bCount:
	.zero		4
	.type		bCount1,@object
	.size		bCount1,(.L_1 - bCount1)
bCount1:
	.zero		4
.L_1:


//--------------------- .nv.shared._Z10scanKernelPiiS_PVi --------------------------
	.section	.nv.shared._Z10scanKernelPiiS_PVi,"aw",@nobits
	.sectionflags	@""
	.align	16
.nv.shared._Z10scanKernelPiiS_PVi:
	.zero		1040


//--------------------- .nv.shared._Z17extractBitsKernelPKjiPii --------------------------
	.section	.nv.shared._Z17extractBitsKernelPKjiPii,"aw",@nobits
	.sectionflags	@""
	.align	16
	.zero		1024


//--------------------- .nv.constant0._Z17computeRankKernelPiPjS0_iS_i --------------------------
	.section	.nv.constant0._Z17computeRankKernelPiPjS0_iS_i,"a",@progbits
	.sectionflags	@""
	.align	4
.nv.constant0._Z17computeRankKernelPiPjS0_iS_i:
	.zero		940


//--------------------- .nv.constant0._Z10scanKernelPiiS_PVi --------------------------
	.section	.nv.constant0._Z10scanKernelPiiS_PVi,"a",@progbits
	.sectionflags	@""
	.align	4
.nv.constant0._Z10scanKernelPiiS_PVi:
	.zero		928


//--------------------- .nv.constant0._Z17extractBitsKernelPKjiPii --------------------------
	.section	.nv.constant0._Z17extractBitsKernelPKjiPii,"a",@progbits
	.sectionflags	@""
	.align	4
.nv.constant0._Z17extractBitsKernelPKjiPii:
	.zero		924


//--------------------- SYMBOLS --------------------------

	.type		.nv.reservedSmem.offset0,@object
	.size		.nv.reservedSmem.offset0,0x4
	.type		.nv.reservedSmem.cap,@object
	.size		.nv.reservedSmem.cap,0x4
